//
// Generated by NVIDIA NVVM Compiler
//
// Compiler Build ID: CL-36424714
// Cuda compilation tools, release 13.0, V13.0.88
// Based on NVVM 20.0.0
//

.version 9.0
.target sm_100
.address_size 64

	// .globl	_Z4MultPiS_S_

.visible .entry _Z4MultPiS_S_(
	.param .u64 .ptr .align 1 _Z4MultPiS_S__param_0,
	.param .u64 .ptr .align 1 _Z4MultPiS_S__param_1,
	.param .u64 .ptr .align 1 _Z4MultPiS_S__param_2
)
{
	.reg .b32 	%r<8>;
	.reg .b64 	%rd<11>;

	ld.param.u64 	%rd1, [_Z4MultPiS_S__param_0];
	ld.param.u64 	%rd2, [_Z4MultPiS_S__param_1];
	ld.param.u64 	%rd3, [_Z4MultPiS_S__param_2];
	cvta.to.global.u64 	%rd4, %rd3;
	cvta.to.global.u64 	%rd5, %rd2;
	cvta.to.global.u64 	%rd6, %rd1;
	mov.u32 	%r1, %ntid.x;
	mov.u32 	%r2, %ctaid.x;
	mov.u32 	%r3, %tid.x;
	mad.lo.s32 	%r4, %r1, %r2, %r3;
	mul.wide.s32 	%rd7, %r4, 4;
	add.s64 	%rd8, %rd6, %rd7;
	ld.global.u32 	%r5, [%rd8];
	add.s64 	%rd9, %rd5, %rd7;
	ld.global.u32 	%r6, [%rd9];
	add.s32 	%r7, %r6, %r5;
	add.s64 	%rd10, %rd4, %rd7;
	st.global.u32 	[%rd10], %r7;
	ret;

}


// ===== COMPILED SASS (sm_100) =====

	.target	sm_100

	.elftype	@"ET_EXEC"


//--------------------- .note.nv.tkinfo           --------------------------
	.section	.note.nv.tkinfo,"",@"SHT_NOTE"
	.sectionflags	@"SHF_NOTE_NV_TKINFO"
	.tkinfo
        /*0018*/ 	.word	0x00000002
        /*0030*/ 	.string	""
        /*0030*/ 	.string	"ptxas"
        /*0030*/ 	.string	"Cuda compilation tools, release 13.0, V13.0.88"
        /*0030*/ 	.string	"Build cuda_13.0.r13.0/compiler.36424714_0"
        /*0030*/ 	.string	"-arch sm_100 -m 64 "



//--------------------- .note.nv.cuinfo           --------------------------
	.section	.note.nv.cuinfo,"",@"SHT_NOTE"
	.sectionflags	@"SHF_NOTE_NV_CUINFO"
        /*0018*/ 	.short	0x0002
        /*001a*/ 	.short	0x0064
        /*001c*/ 	.short	0x0082
	.zero		2


//--------------------- .nv.info                  --------------------------
	.section	.nv.info,"",@"SHT_CUDA_INFO"
	.align	4


	//----- nvinfo : EIATTR_REGCOUNT
	.align		4
        /*0000*/ 	.byte	0x04, 0x2f
        /*0002*/ 	.short	(.L_1 - .L_0)
	.align		4
.L_0:
        /*0004*/ 	.word	index@(_Z4MultPiS_S_)
        /*0008*/ 	.word	0x0000000c


	//----- nvinfo : EIATTR_FRAME_SIZE
	.align		4
.L_1:
        /*000c*/ 	.byte	0x04, 0x11
        /*000e*/ 	.short	(.L_3 - .L_2)
	.align		4
.L_2:
        /*0010*/ 	.word	index@(_Z4MultPiS_S_)
        /*0014*/ 	.word	0x00000000


	//----- nvinfo : EIATTR_MIN_STACK_SIZE
	.align		4
.L_3:
        /*0018*/ 	.byte	0x04, 0x12
        /*001a*/ 	.short	(.L_5 - .L_4)
	.align		4
.L_4:
        /*001c*/ 	.word	index@(_Z4MultPiS_S_)
        /*0020*/ 	.word	0x00000000
.L_5:


//--------------------- .nv.compat                --------------------------
	.section	.nv.compat,"",@"SHT_CUDA_COMPAT_INFO"
	.align	4
        /*0000*/ 	.byte	0x02, 0x09, 0x00, 0x00, 0x02, 0x02, 0x01, 0x00, 0x02, 0x05, 0x05, 0x00, 0x03, 0x07, 0x01, 0x01
        /*0010*/ 	.byte	0x02, 0x03, 0x00, 0x00, 0x02, 0x06, 0x01, 0x00, 0x04, 0x0b, 0x08, 0x00, 0x09, 0x00, 0x00, 0x00
        /*0020*/ 	.byte	0x00, 0x00, 0x00, 0x00


//--------------------- .nv.info._Z4MultPiS_S_    --------------------------
	.section	.nv.info._Z4MultPiS_S_,"",@"SHT_CUDA_INFO"
	.sectionflags	@""
	.align	4


	//----- nvinfo : EIATTR_CUDA_API_VERSION
	.align		4
        /*0000*/ 	.byte	0x04, 0x37
        /*0002*/ 	.short	(.L_7 - .L_6)
.L_6:
        /*0004*/ 	.word	0x00000082


	//----- nvinfo : EIATTR_KPARAM_INFO
	.align		4
.L_7:
        /*0008*/ 	.byte	0x04, 0x17
        /*000a*/ 	.short	(.L_9 - .L_8)
.L_8:
        /*000c*/ 	.word	0x00000000
        /*0010*/ 	.short	0x0002
        /*0012*/ 	.short	0x0010
        /*0014*/ 	.byte	0x00, 0xf5, 0x21, 0x00


	//----- nvinfo : EIATTR_KPARAM_INFO
	.align		4
.L_9:
        /*0018*/ 	.byte	0x04, 0x17
        /*001a*/ 	.short	(.L_11 - .L_10)
.L_10:
        /*001c*/ 	.word	0x00000000
        /*0020*/ 	.short	0x0001
        /*0022*/ 	.short	0x0008
        /*0024*/ 	.byte	0x00, 0xf5, 0x21, 0x00


	//----- nvinfo : EIATTR_KPARAM_INFO
	.align		4
.L_11:
        /*0028*/ 	.byte	0x04, 0x17
        /*002a*/ 	.short	(.L_13 - .L_12)
.L_12:
        /*002c*/ 	.word	0x00000000
        /*0030*/ 	.short	0x0000
        /*0032*/ 	.short	0x0000
        /*0034*/ 	.byte	0x00, 0xf5, 0x21, 0x00


	//----- nvinfo : EIATTR_SPARSE_MMA_MASK
	.align		4
.L_13:
        /*0038*/ 	.byte	0x03, 0x50
        /*003a*/ 	.short	0x0000


	//----- nvinfo : EIATTR_MAXREG_COUNT
	.align		4
        /*003c*/ 	.byte	0x03, 0x1b
        /*003e*/ 	.short	0x00ff


	//----- nvinfo : EIATTR_MERCURY_ISA_VERSION
	.align		4
        /*0040*/ 	.byte	0x03, 0x5f
        /*0042*/ 	.short	0x0101


	//----- nvinfo : EIATTR_VRC_CTA_INIT_COUNT
	.align		4
        /*0044*/ 	.byte	0x02, 0x4a
	.zero		1
	.zero		1


	//----- nvinfo : EIATTR_EXIT_INSTR_OFFSETS
	.align		4
        /*0048*/ 	.byte	0x04, 0x1c
        /*004a*/ 	.short	(.L_15 - .L_14)


	//   ....[0]....
.L_14:
        /*004c*/ 	.word	0x00000100


	//----- nvinfo : EIATTR_CBANK_PARAM_SIZE
	.align		4
.L_15:
        /*0050*/ 	.byte	0x03, 0x19
        /*0052*/ 	.short	0x0018


	//----- nvinfo : EIATTR_PARAM_CBANK
	.align		4
        /*0054*/ 	.byte	0x04, 0x0a
        /*0056*/ 	.short	(.L_17 - .L_16)
	.align		4
.L_16:
        /*0058*/ 	.word	index@(.nv.constant0._Z4MultPiS_S_)
        /*005c*/ 	.short	0x0380
        /*005e*/ 	.short	0x0018


	//----- nvinfo : EIATTR_SW_WAR
	.align		4
.L_17:
        /*0060*/ 	.byte	0x04, 0x36
        /*0062*/ 	.short	(.L_19 - .L_18)
.L_18:
        /*0064*/ 	.word	0x00000008
.L_19:


//--------------------- .nv.callgraph             --------------------------
	.section	.nv.callgraph,"",@"SHT_CUDA_CALLGRAPH"
	.align	4
	.sectionentsize	8
	.align		4
        /*0000*/ 	.word	0x00000000
	.align		4
        /*0004*/ 	.word	0xffffffff
	.align		4
        /*0008*/ 	.word	0x00000000
	.align		4
        /*000c*/ 	.word	0xfffffffe
	.align		4
        /*0010*/ 	.word	0x00000000
	.align		4
        /*0014*/ 	.word	0xfffffffd
	.align		4
        /*0018*/ 	.word	0x00000000
	.align		4
        /*001c*/ 	.word	0xfffffffc


//--------------------- .text._Z4MultPiS_S_       --------------------------
	.section	.text._Z4MultPiS_S_,"ax",@progbits
	.align	128
        .global         _Z4MultPiS_S_
        .type           _Z4MultPiS_S_,@function
        .size           _Z4MultPiS_S_,(.L_x_1 - _Z4MultPiS_S_)
        .other          _Z4MultPiS_S_,@"STO_CUDA_ENTRY STV_DEFAULT"
_Z4MultPiS_S_:
.text._Z4MultPiS_S_:
[----:B------:R-:W-:Y:S01]  /*0000*/  LDC R1, c[0x0][0x37c] ;  /* 0x0000df00ff017b82 */ /* 0x000fe20000000800 */
[----:B------:R-:W0:Y:S07]  /*0010*/  S2R R9, SR_CTAID.X ;  /* 0x0000000000097919 */ /* 0x000e2e0000002500 */
[----:B------:R-:W1:Y:S01]  /*0020*/  LDC.64 R2, c[0x0][0x380] ;  /* 0x0000e000ff027b82 */ /* 0x000e620000000a00 */
[----:B------:R-:W0:Y:S01]  /*0030*/  LDCU UR6, c[0x0][0x360] ;  /* 0x00006c00ff0677ac */ /* 0x000e220008000800 */
[----:B------:R-:W0:Y:S01]  /*0040*/  S2R R0, SR_TID.X ;  /* 0x0000000000007919 */ /* 0x000e220000002100 */
[----:B------:R-:W2:Y:S05]  /*0050*/  LDCU.64 UR4, c[0x0][0x358] ;  /* 0x00006b00ff0477ac */ /* 0x000eaa0008000a00 */
[----:B------:R-:W3:Y:S08]  /*0060*/  LDC.64 R4, c[0x0][0x388] ;  /* 0x0000e200ff047b82 */ /* 0x000ef00000000a00 */
[----:B------:R-:W4:Y:S01]  /*0070*/  LDC.64 R6, c[0x0][0x390] ;  /* 0x0000e400ff067b82 */ /* 0x000f220000000a00 */
[----:B0-----:R-:W-:-:S04]  /*0080*/  IMAD R9, R9, UR6, R0 ;  /* 0x0000000609097c24 */ /* 0x001fc8000f8e0200 */
[----:B-1----:R-:W-:-:S04]  /*0090*/  IMAD.WIDE R2, R9, 0x4, R2 ;  /* 0x0000000409027825 */ /* 0x002fc800078e0202 */
[C---:B---3--:R-:W-:Y:S02]  /*00a0*/  IMAD.WIDE R4, R9.reuse, 0x4, R4 ;  /* 0x0000000409047825 */ /* 0x048fe400078e0204 */
[----:B--2---:R-:W2:Y:S04]  /*00b0*/  LDG.E R2, desc[UR4][R2.64] ;  /* 0x0000000402027981 */ /* 0x004ea8000c1e1900 */
[----:B------:R-:W2:Y:S01]  /*00c0*/  LDG.E R5, desc[UR4][R4.64] ;  /* 0x0000000404057981 */ /* 0x000ea2000c1e1900 */
[----:B----4-:R-:W-:Y:S01]  /*00d0*/  IMAD.WIDE R6, R9, 0x4, R6 ;  /* 0x0000000409067825 */ /* 0x010fe200078e0206 */
[----:B--2---:R-:W-:-:S05]  /*00e0*/  IADD3 R9, PT, PT, R2, R5, RZ ;  /* 0x0000000502097210 */ /* 0x004fca0007ffe0ff */
[----:B------:R-:W-:Y:S01]  /*00f0*/  STG.E desc[UR4][R6.64], R9 ;  /* 0x0000000906007986 */ /* 0x000fe2000c101904 */
[----:B------:R-:W-:Y:S05]  /*0100*/  EXIT ;  /* 0x000000000000794d */ /* 0x000fea0003800000 */
.L_x_0:
[----:B------:R-:W-:-:S00]  /*0110*/  BRA `(.L_x_0) ;  /* 0xfffffffc00fc7947 */ /* 0x000fc0000383ffff */
[----:B------:R-:W-:-:S00]  /*0120*/  NOP ;  /* 0x0000000000007918 */ /* 0x000fc00000000000 */
        /* <DEDUP_REMOVED lines=13> */
.L_x_1:


//--------------------- .nv.shared.reserved.0     --------------------------
	.section	.nv.shared.reserved.0,"aw",@nobits
	.weak		__nv_reservedSMEM_offset_0_alias
	.size		__nv_reservedSMEM_offset_0_alias, 0, 64
	.other		__nv_reservedSMEM_offset_0_alias,@"STO_CUDA_RESERVED_SHARED STV_DEFAULT"
__nv_reservedSMEM_offset_0_alias:
	.zero		0
	.zero		64


//--------------------- .nv.constant0._Z4MultPiS_S_ --------------------------
	.section	.nv.constant0._Z4MultPiS_S_,"a",@progbits
	.sectionflags	@""
	.align	4
.nv.constant0._Z4MultPiS_S_:
	.zero		920


//--------------------- SYMBOLS --------------------------

	.type		.nv.reservedSmem.offset0,@object
	.size		.nv.reservedSmem.offset0,0x4
